//
// Generated by NVIDIA NVVM Compiler
//
// Compiler Build ID: CL-36424714
// Cuda compilation tools, release 13.0, V13.0.88
// Based on NVVM 20.0.0
//

.version 9.0
.target sm_100
.address_size 64

	// .globl	_Z6kernelPii
.extern .func  (.param .b32 func_retval0) vprintf
(
	.param .b64 vprintf_param_0,
	.param .b64 vprintf_param_1
)
;
.global .align 1 .b8 $str[79] = {98, 108, 111, 99, 107, 32, 226, 132, 150, 37, 100, 44, 32, 116, 104, 114, 101, 97, 100, 32, 226, 132, 150, 37, 100, 58, 32, 208, 190, 208, 177, 208, 188, 208, 181, 208, 189, 32, 208, 188, 208, 181, 209, 129, 209, 130, 208, 176, 208, 188, 208, 184, 32, 209, 141, 208, 187, 45, 209, 130, 208, 176, 32, 226, 132, 150, 37, 100, 32, 208, 184, 32, 226, 132, 150, 37, 100, 10};

.visible .entry _Z6kernelPii(
	.param .u64 .ptr .align 1 _Z6kernelPii_param_0,
	.param .u32 _Z6kernelPii_param_1
)
{
	.local .align 16 .b8 	__local_depot0[16];
	.reg .b64 	%SP;
	.reg .b64 	%SPL;
	.reg .pred 	%p<2>;
	.reg .b32 	%r<15>;
	.reg .b64 	%rd<11>;

	mov.u64 	%SPL, __local_depot0;
	cvta.local.u64 	%SP, %SPL;
	ld.param.u64 	%rd1, [_Z6kernelPii_param_0];
	ld.param.u32 	%r4, [_Z6kernelPii_param_1];
	mov.u32 	%r1, %tid.x;
	mov.u32 	%r2, %ctaid.x;
	mov.u32 	%r5, %ntid.x;
	mad.lo.s32 	%r3, %r2, %r5, %r1;
	shr.u32 	%r6, %r4, 31;
	add.s32 	%r7, %r4, %r6;
	shr.s32 	%r8, %r7, 1;
	setp.ge.s32 	%p1, %r3, %r8;
	@%p1 bra 	$L__BB0_2;
	add.u64 	%rd2, %SP, 0;
	add.u64 	%rd3, %SPL, 0;
	cvta.to.global.u64 	%rd4, %rd1;
	not.b32 	%r9, %r3;
	add.s32 	%r10, %r4, %r9;
	st.local.v4.u32 	[%rd3], {%r2, %r1, %r3, %r10};
	mov.u64 	%rd5, $str;
	cvta.global.u64 	%rd6, %rd5;
	{ // callseq 0, 0
	.param .b64 param0;
	st.param.b64 	[param0], %rd6;
	.param .b64 param1;
	st.param.b64 	[param1], %rd2;
	.param .b32 retval0;
	call.uni (retval0), 
	vprintf, 
	(
	param0, 
	param1
	);
	ld.param.b32 	%r11, [retval0];
	} // callseq 0
	mul.wide.s32 	%rd7, %r3, 4;
	add.s64 	%rd8, %rd4, %rd7;
	ld.global.u32 	%r13, [%rd8];
	mul.wide.s32 	%rd9, %r10, 4;
	add.s64 	%rd10, %rd4, %rd9;
	ld.global.u32 	%r14, [%rd10];
	st.global.u32 	[%rd8], %r14;
	st.global.u32 	[%rd10], %r13;
$L__BB0_2:
	ret;

}


// ===== COMPILED SASS (sm_100) =====

	.target	sm_100

	.elftype	@"ET_EXEC"


//--------------------- .note.nv.tkinfo           --------------------------
	.section	.note.nv.tkinfo,"",@"SHT_NOTE"
	.sectionflags	@"SHF_NOTE_NV_TKINFO"
	.tkinfo
        /*0018*/ 	.word	0x00000002
        /*0030*/ 	.string	""
        /*0030*/ 	.string	"ptxas"
        /*0030*/ 	.string	"Cuda compilation tools, release 13.0, V13.0.88"
        /*0030*/ 	.string	"Build cuda_13.0.r13.0/compiler.36424714_0"
        /*0030*/ 	.string	"-arch sm_100 -m 64 "



//--------------------- .note.nv.cuinfo           --------------------------
	.section	.note.nv.cuinfo,"",@"SHT_NOTE"
	.sectionflags	@"SHF_NOTE_NV_CUINFO"
        /*0018*/ 	.short	0x0002
        /*001a*/ 	.short	0x0064
        /*001c*/ 	.short	0x0082
	.zero		2


//--------------------- .nv.info                  --------------------------
	.section	.nv.info,"",@"SHT_CUDA_INFO"
	.align	4


	//----- nvinfo : EIATTR_REGCOUNT
	.align		4
        /*0000*/ 	.byte	0x04, 0x2f
        /*0002*/ 	.short	(.L_2 - .L_1)
	.align		4
.L_1:
        /*0004*/ 	.word	index@(_Z6kernelPii)
        /*0008*/ 	.word	0x00000018


	//----- nvinfo : EIATTR_FRAME_SIZE
	.align		4
.L_2:
        /*000c*/ 	.byte	0x04, 0x11
        /*000e*/ 	.short	(.L_4 - .L_3)
	.align		4
.L_3:
        /*0010*/ 	.word	index@(_Z6kernelPii)
        /*0014*/ 	.word	0x00000010


	//----- nvinfo : EIATTR_MIN_STACK_SIZE
	.align		4
.L_4:
        /*0018*/ 	.byte	0x04, 0x12
        /*001a*/ 	.short	(.L_6 - .L_5)
	.align		4
.L_5:
        /*001c*/ 	.word	index@(_Z6kernelPii)
        /*0020*/ 	.word	0x00000010
.L_6:


//--------------------- .nv.compat                --------------------------
	.section	.nv.compat,"",@"SHT_CUDA_COMPAT_INFO"
	.align	4
        /*0000*/ 	.byte	0x02, 0x09, 0x00, 0x00, 0x02, 0x02, 0x01, 0x00, 0x02, 0x05, 0x05, 0x00, 0x03, 0x07, 0x01, 0x01
        /*0010*/ 	.byte	0x02, 0x03, 0x00, 0x00, 0x02, 0x06, 0x01, 0x00, 0x04, 0x0b, 0x08, 0x00, 0x09, 0x00, 0x00, 0x00
        /*0020*/ 	.byte	0x00, 0x00, 0x00, 0x00


//--------------------- .nv.info._Z6kernelPii     --------------------------
	.section	.nv.info._Z6kernelPii,"",@"SHT_CUDA_INFO"
	.sectionflags	@""
	.align	4


	//----- nvinfo : EIATTR_CUDA_API_VERSION
	.align		4
        /*0000*/ 	.byte	0x04, 0x37
        /*0002*/ 	.short	(.L_8 - .L_7)
.L_7:
        /*0004*/ 	.word	0x00000082


	//----- nvinfo : EIATTR_KPARAM_INFO
	.align		4
.L_8:
        /*0008*/ 	.byte	0x04, 0x17
        /*000a*/ 	.short	(.L_10 - .L_9)
.L_9:
        /*000c*/ 	.word	0x00000000
        /*0010*/ 	.short	0x0001
        /*0012*/ 	.short	0x0008
        /*0014*/ 	.byte	0x00, 0xf0, 0x11, 0x00


	//----- nvinfo : EIATTR_KPARAM_INFO
	.align		4
.L_10:
        /*0018*/ 	.byte	0x04, 0x17
        /*001a*/ 	.short	(.L_12 - .L_11)
.L_11:
        /*001c*/ 	.word	0x00000000
        /*0020*/ 	.short	0x0000
        /*0022*/ 	.short	0x0000
        /*0024*/ 	.byte	0x00, 0xf5, 0x21, 0x00


	//----- nvinfo : EIATTR_SPARSE_MMA_MASK
	.align		4
.L_12:
        /*0028*/ 	.byte	0x03, 0x50
        /*002a*/ 	.short	0x0000


	//----- nvinfo : EIATTR_MAXREG_COUNT
	.align		4
        /*002c*/ 	.byte	0x03, 0x1b
        /*002e*/ 	.short	0x00ff


	//----- nvinfo : EIATTR_EXTERNS
	.align		4
        /*0030*/ 	.byte	0x04, 0x0f
        /*0032*/ 	.short	(.L_14 - .L_13)


	//   ....[0]....
	.align		4
.L_13:
        /*0034*/ 	.word	index@(vprintf)


	//----- nvinfo : EIATTR_MERCURY_ISA_VERSION
	.align		4
.L_14:
        /*0038*/ 	.byte	0x03, 0x5f
        /*003a*/ 	.short	0x0101


	//----- nvinfo : EIATTR_VRC_CTA_INIT_COUNT
	.align		4
        /*003c*/ 	.byte	0x02, 0x4a
	.zero		1
	.zero		1


	//----- nvinfo : EIATTR_SYSCALL_OFFSETS
	.align		4
        /*0040*/ 	.byte	0x04, 0x46
        /*0042*/ 	.short	(.L_16 - .L_15)


	//   ....[0]....
.L_15:
        /*0044*/ 	.word	0x00000190


	//----- nvinfo : EIATTR_EXIT_INSTR_OFFSETS
	.align		4
.L_16:
        /*0048*/ 	.byte	0x04, 0x1c
        /*004a*/ 	.short	(.L_18 - .L_17)


	//   ....[0]....
.L_17:
        /*004c*/ 	.word	0x000000e0


	//   ....[1]....
        /*0050*/ 	.word	0x00000210


	//----- nvinfo : EIATTR_CRS_STACK_SIZE
	.align		4
.L_18:
        /*0054*/ 	.byte	0x04, 0x1e
        /*0056*/ 	.short	(.L_20 - .L_19)
.L_19:
        /*0058*/ 	.word	0x00000000


	//----- nvinfo : EIATTR_CBANK_PARAM_SIZE
	.align		4
.L_20:
        /*005c*/ 	.byte	0x03, 0x19
        /*005e*/ 	.short	0x000c


	//----- nvinfo : EIATTR_PARAM_CBANK
	.align		4
        /*0060*/ 	.byte	0x04, 0x0a
        /*0062*/ 	.short	(.L_22 - .L_21)
	.align		4
.L_21:
        /*0064*/ 	.word	index@(.nv.constant0._Z6kernelPii)
        /*0068*/ 	.short	0x0380
        /*006a*/ 	.short	0x000c


	//----- nvinfo : EIATTR_SW_WAR
	.align		4
.L_22:
        /*006c*/ 	.byte	0x04, 0x36
        /*006e*/ 	.short	(.L_24 - .L_23)
.L_23:
        /*0070*/ 	.word	0x00000008
.L_24:


//--------------------- .nv.callgraph             --------------------------
	.section	.nv.callgraph,"",@"SHT_CUDA_CALLGRAPH"
	.align	4
	.sectionentsize	8
	.align		4
        /*0000*/ 	.word	0x00000000
	.align		4
        /*0004*/ 	.word	0xffffffff
	.align		4
        /*0008*/ 	.word	index@(_Z6kernelPii)
	.align		4
        /*000c*/ 	.word	index@(vprintf)
	.align		4
        /*0010*/ 	.word	0x00000000
	.align		4
        /*0014*/ 	.word	0xfffffffe
	.align		4
        /*0018*/ 	.word	0x00000000
	.align		4
        /*001c*/ 	.word	0xfffffffd
	.align		4
        /*0020*/ 	.word	0x00000000
	.align		4
        /*0024*/ 	.word	0xfffffffc


//--------------------- .nv.constant4             --------------------------
	.section	.nv.constant4,"a",@progbits
	.align	8
	.align		8
.nv.constant4:
        /*0000*/ 	.dword	vprintf
	.align		8
        /*0008*/ 	.dword	$str


//--------------------- .text._Z6kernelPii        --------------------------
	.section	.text._Z6kernelPii,"ax",@progbits
	.align	128
        .global         _Z6kernelPii
        .type           _Z6kernelPii,@function
        .size           _Z6kernelPii,(.L_x_2 - _Z6kernelPii)
        .other          _Z6kernelPii,@"STO_CUDA_ENTRY STV_DEFAULT"
_Z6kernelPii:
.text._Z6kernelPii:
[----:B------:R-:W0:Y:S01]  /*0000*/  LDC R1, c[0x0][0x37c] ;  /* 0x0000df00ff017b82 */ /* 0x000e220000000800 */
[----:B------:R-:W1:Y:S01]  /*0010*/  S2R R17, SR_TID.X ;  /* 0x0000000000117919 */ /* 0x000e620000002100 */
[----:B------:R-:W2:Y:S01]  /*0020*/  LDCU UR8, c[0x0][0x388] ;  /* 0x00007100ff0877ac */ /* 0x000ea20008000800 */
[----:B0-----:R-:W-:Y:S01]  /*0030*/  VIADD R1, R1, 0xfffffff0 ;  /* 0xfffffff001017836 */ /* 0x001fe20000000000 */
[----:B------:R-:W1:Y:S01]  /*0040*/  S2R R16, SR_CTAID.X ;  /* 0x0000000000107919 */ /* 0x000e620000002500 */
[----:B------:R-:W0:Y:S01]  /*0050*/  LDCU UR6, c[0x0][0x2fc] ;  /* 0x00005f80ff0677ac */ /* 0x000e220008000800 */
[----:B------:R-:W1:Y:S01]  /*0060*/  LDCU UR7, c[0x0][0x360] ;  /* 0x00006c00ff0777ac */ /* 0x000e620008000800 */
[----:B------:R-:W3:Y:S01]  /*0070*/  LDCU UR5, c[0x0][0x2f8] ;  /* 0x00005f00ff0577ac */ /* 0x000ee20008000800 */
[----:B--2---:R-:W-:-:S04]  /*0080*/  ULEA.HI UR4, UR8, UR8, URZ, 0x1 ;  /* 0x0000000808047291 */ /* 0x004fc8000f8f08ff */
[----:B------:R-:W-:Y:S01]  /*0090*/  USHF.R.S32.HI UR4, URZ, 0x1, UR4 ;  /* 0x00000001ff047899 */ /* 0x000fe20008011404 */
[----:B---3--:R-:W-:-:S04]  /*00a0*/  IADD3 R6, P1, PT, R1, UR5, RZ ;  /* 0x0000000501067c10 */ /* 0x008fc8000ff3e0ff */
[----:B0-----:R-:W-:Y:S01]  /*00b0*/  IADD3.X R7, PT, PT, RZ, UR6, RZ, P1, !PT ;  /* 0x00000006ff077c10 */ /* 0x001fe20008ffe4ff */
[----:B-1----:R-:W-:-:S05]  /*00c0*/  IMAD R18, R16, UR7, R17 ;  /* 0x0000000710127c24 */ /* 0x002fca000f8e0211 */
[----:B------:R-:W-:-:S13]  /*00d0*/  ISETP.GE.AND P0, PT, R18, UR4, PT ;  /* 0x0000000412007c0c */ /* 0x000fda000bf06270 */
[----:B------:R-:W-:Y:S05]  /*00e0*/  @P0 EXIT ;  /* 0x000000000000094d */ /* 0x000fea0003800000 */
[----:B------:R-:W-:Y:S01]  /*00f0*/  LOP3.LUT R19, RZ, R18, RZ, 0x33, !PT ;  /* 0x00000012ff137212 */ /* 0x000fe200078e33ff */
[----:B------:R-:W0:Y:S01]  /*0100*/  LDCU.64 UR4, c[0x4][0x8] ;  /* 0x01000100ff0477ac */ /* 0x000e220008000a00 */
[----:B------:R-:W-:-:S03]  /*0110*/  MOV R0, 0x0 ;  /* 0x0000000000007802 */ /* 0x000fc60000000f00 */
[----:B------:R-:W-:Y:S01]  /*0120*/  VIADD R19, R19, UR8 ;  /* 0x0000000813137c36 */ /* 0x000fe20008000000 */
[----:B------:R1:W2:Y:S01]  /*0130*/  LDC.64 R2, c[0x4][R0] ;  /* 0x0100000000027b82 */ /* 0x0002a20000000a00 */
[----:B------:R-:W3:Y:S03]  /*0140*/  LDCU.64 UR36, c[0x0][0x358] ;  /* 0x00006b00ff2477ac */ /* 0x000ee60008000a00 */
[----:B------:R1:W-:Y:S01]  /*0150*/  STL.128 [R1], R16 ;  /* 0x0000001001007387 */ /* 0x0003e20000100c00 */
[----:B0-----:R-:W-:Y:S01]  /*0160*/  MOV R4, UR4 ;  /* 0x0000000400047c02 */ /* 0x001fe20008000f00 */
[----:B------:R-:W-:-:S07]  /*0170*/  IMAD.U32 R5, RZ, RZ, UR5 ;  /* 0x00000005ff057e24 */ /* 0x000fce000f8e00ff */
[----:B------:R-:W-:-:S07]  /*0180*/  LEPC R20, `(.L_x_0) ;  /* 0x000000001014794e */ /* 0x000fce0000000000 */
[----:B-123--:R-:W-:Y:S05]  /*0190*/  CALL.ABS.NOINC R2 ;  /* 0x0000000002007343 */ /* 0x00efea0003c00000 */
.L_x_0:
[----:B------:R-:W0:Y:S02]  /*01a0*/  LDC.64 R4, c[0x0][0x380] ;  /* 0x0000e000ff047b82 */ /* 0x000e240000000a00 */
[----:B0-----:R-:W-:-:S04]  /*01b0*/  IMAD.WIDE R2, R19, 0x4, R4 ;  /* 0x0000000413027825 */ /* 0x001fc800078e0204 */
[----:B------:R-:W-:Y:S01]  /*01c0*/  IMAD.WIDE R18, R18, 0x4, R4 ;  /* 0x0000000412127825 */ /* 0x000fe200078e0204 */
[----:B------:R-:W2:Y:S04]  /*01d0*/  LDG.E R7, desc[UR36][R2.64] ;  /* 0x0000002402077981 */ /* 0x000ea8000c1e1900 */
[----:B------:R-:W3:Y:S04]  /*01e0*/  LDG.E R5, desc[UR36][R18.64] ;  /* 0x0000002412057981 */ /* 0x000ee8000c1e1900 */
[----:B--2---:R-:W-:Y:S04]  /*01f0*/  STG.E desc[UR36][R18.64], R7 ;  /* 0x0000000712007986 */ /* 0x004fe8000c101924 */
[----:B---3--:R-:W-:Y:S01]  /*0200*/  STG.E desc[UR36][R2.64], R5 ;  /* 0x0000000502007986 */ /* 0x008fe2000c101924 */
[----:B------:R-:W-:Y:S05]  /*0210*/  EXIT ;  /* 0x000000000000794d */ /* 0x000fea0003800000 */
.L_x_1:
[----:B------:R-:W-:-:S00]  /*0220*/  BRA `(.L_x_1) ;  /* 0xfffffffc00fc7947 */ /* 0x000fc0000383ffff */
[----:B------:R-:W-:-:S00]  /*0230*/  NOP ;  /* 0x0000000000007918 */ /* 0x000fc00000000000 */
        /* <DEDUP_REMOVED lines=12> */
.L_x_2:


//--------------------- .nv.global.init           --------------------------
	.section	.nv.global.init,"aw",@progbits
.nv.global.init:
	.type		$str,@object
	.size		$str,(.L_0 - $str)
$str:
        /*0000*/ 	.byte	0x62, 0x6c, 0x6f, 0x63, 0x6b, 0x20, 0xe2, 0x84, 0x96, 0x25, 0x64, 0x2c, 0x20, 0x74, 0x68, 0x72
        /*0010*/ 	.byte	0x65, 0x61, 0x64, 0x20, 0xe2, 0x84, 0x96, 0x25, 0x64, 0x3a, 0x20, 0xd0, 0xbe, 0xd0, 0xb1, 0xd0
        /*0020*/ 	.byte	0xbc, 0xd0, 0xb5, 0xd0, 0xbd, 0x20, 0xd0, 0xbc, 0xd0, 0xb5, 0xd1, 0x81, 0xd1, 0x82, 0xd0, 0xb0
        /*0030*/ 	.byte	0xd0, 0xbc, 0xd0, 0xb8, 0x20, 0xd1, 0x8d, 0xd0, 0xbb, 0x2d, 0xd1, 0x82, 0xd0, 0xb0, 0x20, 0xe2
        /*0040*/ 	.byte	0x84, 0x96, 0x25, 0x64, 0x20, 0xd0, 0xb8, 0x20, 0xe2, 0x84, 0x96, 0x25, 0x64, 0x0a, 0x00
.L_0:


//--------------------- .nv.shared.reserved.0     --------------------------
	.section	.nv.shared.reserved.0,"aw",@nobits
	.weak		__nv_reservedSMEM_offset_0_alias
	.size		__nv_reservedSMEM_offset_0_alias, 0, 64
	.other		__nv_reservedSMEM_offset_0_alias,@"STO_CUDA_RESERVED_SHARED STV_DEFAULT"
__nv_reservedSMEM_offset_0_alias:
	.zero		0
	.zero		64


//--------------------- .nv.constant0._Z6kernelPii --------------------------
	.section	.nv.constant0._Z6kernelPii,"a",@progbits
	.sectionflags	@""
	.align	4
.nv.constant0._Z6kernelPii:
	.zero		908


//--------------------- SYMBOLS --------------------------

	.type		.nv.reservedSmem.offset0,@object
	.size		.nv.reservedSmem.offset0,0x4
	.type		vprintf,@function
